//
// Generated by NVIDIA NVVM Compiler
//
// Compiler Build ID: CL-36424714
// Cuda compilation tools, release 13.0, V13.0.88
// Based on NVVM 20.0.0
//

.version 9.0
.target sm_100
.address_size 64

	// .globl	_Z9matrixAddPKfS0_Pfii

.visible .entry _Z9matrixAddPKfS0_Pfii(
	.param .u64 .ptr .align 1 _Z9matrixAddPKfS0_Pfii_param_0,
	.param .u64 .ptr .align 1 _Z9matrixAddPKfS0_Pfii_param_1,
	.param .u64 .ptr .align 1 _Z9matrixAddPKfS0_Pfii_param_2,
	.param .u32 _Z9matrixAddPKfS0_Pfii_param_3,
	.param .u32 _Z9matrixAddPKfS0_Pfii_param_4
)
{
	.reg .pred 	%p<4>;
	.reg .b32 	%r<14>;
	.reg .b32 	%f<4>;
	.reg .b64 	%rd<11>;

	ld.param.u64 	%rd1, [_Z9matrixAddPKfS0_Pfii_param_0];
	ld.param.u64 	%rd2, [_Z9matrixAddPKfS0_Pfii_param_1];
	ld.param.u64 	%rd3, [_Z9matrixAddPKfS0_Pfii_param_2];
	ld.param.u32 	%r3, [_Z9matrixAddPKfS0_Pfii_param_3];
	ld.param.u32 	%r4, [_Z9matrixAddPKfS0_Pfii_param_4];
	mov.u32 	%r6, %ntid.x;
	mov.u32 	%r7, %ctaid.x;
	mov.u32 	%r8, %tid.x;
	mad.lo.s32 	%r1, %r6, %r7, %r8;
	mov.u32 	%r9, %ntid.y;
	mov.u32 	%r10, %ctaid.y;
	mov.u32 	%r11, %tid.y;
	mad.lo.s32 	%r12, %r9, %r10, %r11;
	setp.ge.s32 	%p1, %r1, %r3;
	setp.ge.s32 	%p2, %r12, %r4;
	or.pred  	%p3, %p1, %p2;
	@%p3 bra 	$L__BB0_2;
	cvta.to.global.u64 	%rd4, %rd1;
	cvta.to.global.u64 	%rd5, %rd2;
	cvta.to.global.u64 	%rd6, %rd3;
	mad.lo.s32 	%r13, %r3, %r12, %r1;
	mul.wide.s32 	%rd7, %r13, 4;
	add.s64 	%rd8, %rd4, %rd7;
	ld.global.f32 	%f1, [%rd8];
	add.s64 	%rd9, %rd5, %rd7;
	ld.global.f32 	%f2, [%rd9];
	add.f32 	%f3, %f1, %f2;
	add.s64 	%rd10, %rd6, %rd7;
	st.global.f32 	[%rd10], %f3;
$L__BB0_2:
	ret;

}


// ===== COMPILED SASS (sm_100) =====

	.target	sm_100

	.elftype	@"ET_EXEC"


//--------------------- .note.nv.tkinfo           --------------------------
	.section	.note.nv.tkinfo,"",@"SHT_NOTE"
	.sectionflags	@"SHF_NOTE_NV_TKINFO"
	.tkinfo
        /*0018*/ 	.word	0x00000002
        /*0030*/ 	.string	""
        /*0030*/ 	.string	"ptxas"
        /*0030*/ 	.string	"Cuda compilation tools, release 13.0, V13.0.88"
        /*0030*/ 	.string	"Build cuda_13.0.r13.0/compiler.36424714_0"
        /*0030*/ 	.string	"-arch sm_100 -m 64 "



//--------------------- .note.nv.cuinfo           --------------------------
	.section	.note.nv.cuinfo,"",@"SHT_NOTE"
	.sectionflags	@"SHF_NOTE_NV_CUINFO"
        /*0018*/ 	.short	0x0002
        /*001a*/ 	.short	0x0064
        /*001c*/ 	.short	0x0082
	.zero		2


//--------------------- .nv.info                  --------------------------
	.section	.nv.info,"",@"SHT_CUDA_INFO"
	.align	4


	//----- nvinfo : EIATTR_REGCOUNT
	.align		4
        /*0000*/ 	.byte	0x04, 0x2f
        /*0002*/ 	.short	(.L_1 - .L_0)
	.align		4
.L_0:
        /*0004*/ 	.word	index@(_Z9matrixAddPKfS0_Pfii)
        /*0008*/ 	.word	0x0000000c


	//----- nvinfo : EIATTR_FRAME_SIZE
	.align		4
.L_1:
        /*000c*/ 	.byte	0x04, 0x11
        /*000e*/ 	.short	(.L_3 - .L_2)
	.align		4
.L_2:
        /*0010*/ 	.word	index@(_Z9matrixAddPKfS0_Pfii)
        /*0014*/ 	.word	0x00000000


	//----- nvinfo : EIATTR_MIN_STACK_SIZE
	.align		4
.L_3:
        /*0018*/ 	.byte	0x04, 0x12
        /*001a*/ 	.short	(.L_5 - .L_4)
	.align		4
.L_4:
        /*001c*/ 	.word	index@(_Z9matrixAddPKfS0_Pfii)
        /*0020*/ 	.word	0x00000000
.L_5:


//--------------------- .nv.compat                --------------------------
	.section	.nv.compat,"",@"SHT_CUDA_COMPAT_INFO"
	.align	4
        /*0000*/ 	.byte	0x02, 0x09, 0x00, 0x00, 0x02, 0x02, 0x01, 0x00, 0x02, 0x05, 0x05, 0x00, 0x03, 0x07, 0x01, 0x01
        /*0010*/ 	.byte	0x02, 0x03, 0x00, 0x00, 0x02, 0x06, 0x01, 0x00, 0x04, 0x0b, 0x08, 0x00, 0x09, 0x00, 0x00, 0x00
        /*0020*/ 	.byte	0x00, 0x00, 0x00, 0x00


//--------------------- .nv.info._Z9matrixAddPKfS0_Pfii --------------------------
	.section	.nv.info._Z9matrixAddPKfS0_Pfii,"",@"SHT_CUDA_INFO"
	.sectionflags	@""
	.align	4


	//----- nvinfo : EIATTR_CUDA_API_VERSION
	.align		4
        /*0000*/ 	.byte	0x04, 0x37
        /*0002*/ 	.short	(.L_7 - .L_6)
.L_6:
        /*0004*/ 	.word	0x00000082


	//----- nvinfo : EIATTR_KPARAM_INFO
	.align		4
.L_7:
        /*0008*/ 	.byte	0x04, 0x17
        /*000a*/ 	.short	(.L_9 - .L_8)
.L_8:
        /*000c*/ 	.word	0x00000000
        /*0010*/ 	.short	0x0004
        /*0012*/ 	.short	0x001c
        /*0014*/ 	.byte	0x00, 0xf0, 0x11, 0x00


	//----- nvinfo : EIATTR_KPARAM_INFO
	.align		4
.L_9:
        /*0018*/ 	.byte	0x04, 0x17
        /*001a*/ 	.short	(.L_11 - .L_10)
.L_10:
        /*001c*/ 	.word	0x00000000
        /*0020*/ 	.short	0x0003
        /*0022*/ 	.short	0x0018
        /*0024*/ 	.byte	0x00, 0xf0, 0x11, 0x00


	//----- nvinfo : EIATTR_KPARAM_INFO
	.align		4
.L_11:
        /*0028*/ 	.byte	0x04, 0x17
        /*002a*/ 	.short	(.L_13 - .L_12)
.L_12:
        /*002c*/ 	.word	0x00000000
        /*0030*/ 	.short	0x0002
        /*0032*/ 	.short	0x0010
        /*0034*/ 	.byte	0x00, 0xf5, 0x21, 0x00


	//----- nvinfo : EIATTR_KPARAM_INFO
	.align		4
.L_13:
        /*0038*/ 	.byte	0x04, 0x17
        /*003a*/ 	.short	(.L_15 - .L_14)
.L_14:
        /*003c*/ 	.word	0x00000000
        /*0040*/ 	.short	0x0001
        /*0042*/ 	.short	0x0008
        /*0044*/ 	.byte	0x00, 0xf5, 0x21, 0x00


	//----- nvinfo : EIATTR_KPARAM_INFO
	.align		4
.L_15:
        /*0048*/ 	.byte	0x04, 0x17
        /*004a*/ 	.short	(.L_17 - .L_16)
.L_16:
        /*004c*/ 	.word	0x00000000
        /*0050*/ 	.short	0x0000
        /*0052*/ 	.short	0x0000
        /*0054*/ 	.byte	0x00, 0xf5, 0x21, 0x00


	//----- nvinfo : EIATTR_SPARSE_MMA_MASK
	.align		4
.L_17:
        /*0058*/ 	.byte	0x03, 0x50
        /*005a*/ 	.short	0x0000


	//----- nvinfo : EIATTR_MAXREG_COUNT
	.align		4
        /*005c*/ 	.byte	0x03, 0x1b
        /*005e*/ 	.short	0x00ff


	//----- nvinfo : EIATTR_MERCURY_ISA_VERSION
	.align		4
        /*0060*/ 	.byte	0x03, 0x5f
        /*0062*/ 	.short	0x0101


	//----- nvinfo : EIATTR_VRC_CTA_INIT_COUNT
	.align		4
        /*0064*/ 	.byte	0x02, 0x4a
	.zero		1
	.zero		1


	//----- nvinfo : EIATTR_EXIT_INSTR_OFFSETS
	.align		4
        /*0068*/ 	.byte	0x04, 0x1c
        /*006a*/ 	.short	(.L_19 - .L_18)


	//   ....[0]....
.L_18:
        /*006c*/ 	.word	0x000000c0


	//   ....[1]....
        /*0070*/ 	.word	0x00000190


	//----- nvinfo : EIATTR_CBANK_PARAM_SIZE
	.align		4
.L_19:
        /*0074*/ 	.byte	0x03, 0x19
        /*0076*/ 	.short	0x0020


	//----- nvinfo : EIATTR_PARAM_CBANK
	.align		4
        /*0078*/ 	.byte	0x04, 0x0a
        /*007a*/ 	.short	(.L_21 - .L_20)
	.align		4
.L_20:
        /*007c*/ 	.word	index@(.nv.constant0._Z9matrixAddPKfS0_Pfii)
        /*0080*/ 	.short	0x0380
        /*0082*/ 	.short	0x0020


	//----- nvinfo : EIATTR_SW_WAR
	.align		4
.L_21:
        /*0084*/ 	.byte	0x04, 0x36
        /*0086*/ 	.short	(.L_23 - .L_22)
.L_22:
        /*0088*/ 	.word	0x00000008
.L_23:


//--------------------- .nv.callgraph             --------------------------
	.section	.nv.callgraph,"",@"SHT_CUDA_CALLGRAPH"
	.align	4
	.sectionentsize	8
	.align		4
        /*0000*/ 	.word	0x00000000
	.align		4
        /*0004*/ 	.word	0xffffffff
	.align		4
        /*0008*/ 	.word	0x00000000
	.align		4
        /*000c*/ 	.word	0xfffffffe
	.align		4
        /*0010*/ 	.word	0x00000000
	.align		4
        /*0014*/ 	.word	0xfffffffd
	.align		4
        /*0018*/ 	.word	0x00000000
	.align		4
        /*001c*/ 	.word	0xfffffffc


//--------------------- .text._Z9matrixAddPKfS0_Pfii --------------------------
	.section	.text._Z9matrixAddPKfS0_Pfii,"ax",@progbits
	.align	128
        .global         _Z9matrixAddPKfS0_Pfii
        .type           _Z9matrixAddPKfS0_Pfii,@function
        .size           _Z9matrixAddPKfS0_Pfii,(.L_x_1 - _Z9matrixAddPKfS0_Pfii)
        .other          _Z9matrixAddPKfS0_Pfii,@"STO_CUDA_ENTRY STV_DEFAULT"
_Z9matrixAddPKfS0_Pfii:
.text._Z9matrixAddPKfS0_Pfii:
[----:B------:R-:W-:Y:S01]  /*0000*/  LDC R1, c[0x0][0x37c] ;  /* 0x0000df00ff017b82 */ /* 0x000fe20000000800 */
[----:B------:R-:W0:Y:S01]  /*0010*/  S2R R7, SR_CTAID.Y ;  /* 0x0000000000077919 */ /* 0x000e220000002600 */
[----:B------:R-:W1:Y:S01]  /*0020*/  LDCU UR4, c[0x0][0x360] ;  /* 0x00006c00ff0477ac */ /* 0x000e620008000800 */
[----:B------:R-:W0:Y:S01]  /*0030*/  S2R R2, SR_TID.Y ;  /* 0x0000000000027919 */ /* 0x000e220000002200 */
[----:B------:R-:W0:Y:S01]  /*0040*/  LDCU UR5, c[0x0][0x364] ;  /* 0x00006c80ff0577ac */ /* 0x000e220008000800 */
[----:B------:R-:W1:Y:S01]  /*0050*/  S2R R0, SR_CTAID.X ;  /* 0x0000000000007919 */ /* 0x000e620000002500 */
[----:B------:R-:W2:Y:S01]  /*0060*/  LDCU.64 UR6, c[0x0][0x398] ;  /* 0x00007300ff0677ac */ /* 0x000ea20008000a00 */
[----:B------:R-:W1:Y:S01]  /*0070*/  S2R R3, SR_TID.X ;  /* 0x0000000000037919 */ /* 0x000e620000002100 */
[----:B0-----:R-:W-:-:S05]  /*0080*/  IMAD R7, R7, UR5, R2 ;  /* 0x0000000507077c24 */ /* 0x001fca000f8e0202 */
[----:B--2---:R-:W-:Y:S01]  /*0090*/  ISETP.GE.AND P0, PT, R7, UR7, PT ;  /* 0x0000000707007c0c */ /* 0x004fe2000bf06270 */
[----:B-1----:R-:W-:-:S05]  /*00a0*/  IMAD R0, R0, UR4, R3 ;  /* 0x0000000400007c24 */ /* 0x002fca000f8e0203 */
[----:B------:R-:W-:-:S13]  /*00b0*/  ISETP.GE.OR P0, PT, R0, UR6, P0 ;  /* 0x0000000600007c0c */ /* 0x000fda0008706670 */
[----:B------:R-:W-:Y:S05]  /*00c0*/  @P0 EXIT ;  /* 0x000000000000094d */ /* 0x000fea0003800000 */
[----:B------:R-:W0:Y:S01]  /*00d0*/  LDC.64 R2, c[0x0][0x380] ;  /* 0x0000e000ff027b82 */ /* 0x000e220000000a00 */
[----:B------:R-:W1:Y:S01]  /*00e0*/  LDCU.64 UR4, c[0x0][0x358] ;  /* 0x00006b00ff0477ac */ /* 0x000e620008000a00 */
[----:B------:R-:W-:-:S06]  /*00f0*/  IMAD R9, R7, UR6, R0 ;  /* 0x0000000607097c24 */ /* 0x000fcc000f8e0200 */
[----:B------:R-:W2:Y:S08]  /*0100*/  LDC.64 R4, c[0x0][0x388] ;  /* 0x0000e200ff047b82 */ /* 0x000eb00000000a00 */
[----:B------:R-:W3:Y:S01]  /*0110*/  LDC.64 R6, c[0x0][0x390] ;  /* 0x0000e400ff067b82 */ /* 0x000ee20000000a00 */
[----:B0-----:R-:W-:-:S06]  /*0120*/  IMAD.WIDE R2, R9, 0x4, R2 ;  /* 0x0000000409027825 */ /* 0x001fcc00078e0202 */
[----:B-1----:R-:W4:Y:S01]  /*0130*/  LDG.E R2, desc[UR4][R2.64] ;  /* 0x0000000402027981 */ /* 0x002f22000c1e1900 */
[----:B--2---:R-:W-:-:S06]  /*0140*/  IMAD.WIDE R4, R9, 0x4, R4 ;  /* 0x0000000409047825 */ /* 0x004fcc00078e0204 */
[----:B------:R-:W4:Y:S01]  /*0150*/  LDG.E R5, desc[UR4][R4.64] ;  /* 0x0000000404057981 */ /* 0x000f22000c1e1900 */
[----:B---3--:R-:W-:-:S04]  /*0160*/  IMAD.WIDE R6, R9, 0x4, R6 ;  /* 0x0000000409067825 */ /* 0x008fc800078e0206 */
[----:B----4-:R-:W-:-:S05]  /*0170*/  FADD R9, R2, R5 ;  /* 0x0000000502097221 */ /* 0x010fca0000000000 */
[----:B------:R-:W-:Y:S01]  /*0180*/  STG.E desc[UR4][R6.64], R9 ;  /* 0x0000000906007986 */ /* 0x000fe2000c101904 */
[----:B------:R-:W-:Y:S05]  /*0190*/  EXIT ;  /* 0x000000000000794d */ /* 0x000fea0003800000 */
.L_x_0:
[----:B------:R-:W-:-:S00]  /*01a0*/  BRA `(.L_x_0) ;  /* 0xfffffffc00fc7947 */ /* 0x000fc0000383ffff */
[----:B------:R-:W-:-:S00]  /*01b0*/  NOP ;  /* 0x0000000000007918 */ /* 0x000fc00000000000 */
        /* <DEDUP_REMOVED lines=12> */
.L_x_1:


//--------------------- .nv.shared.reserved.0     --------------------------
	.section	.nv.shared.reserved.0,"aw",@nobits
	.weak		__nv_reservedSMEM_offset_0_alias
	.size		__nv_reservedSMEM_offset_0_alias, 0, 64
	.other		__nv_reservedSMEM_offset_0_alias,@"STO_CUDA_RESERVED_SHARED STV_DEFAULT"
__nv_reservedSMEM_offset_0_alias:
	.zero		0
	.zero		64


//--------------------- .nv.constant0._Z9matrixAddPKfS0_Pfii --------------------------
	.section	.nv.constant0._Z9matrixAddPKfS0_Pfii,"a",@progbits
	.sectionflags	@""
	.align	4
.nv.constant0._Z9matrixAddPKfS0_Pfii:
	.zero		928


//--------------------- SYMBOLS --------------------------

	.type		.nv.reservedSmem.offset0,@object
	.size		.nv.reservedSmem.offset0,0x4
